//
// Generated by NVIDIA NVVM Compiler
//
// Compiler Build ID: CL-36424714
// Cuda compilation tools, release 13.0, V13.0.88
// Based on NVVM 20.0.0
//

.version 9.0
.target sm_100
.address_size 64

	// .globl	_Z11check_indexv
.extern .func  (.param .b32 func_retval0) vprintf
(
	.param .b64 vprintf_param_0,
	.param .b64 vprintf_param_1
)
;
.global .align 1 .b8 $str[83] = {32, 116, 104, 114, 101, 97, 100, 105, 100, 120, 58, 40, 37, 100, 44, 37, 100, 44, 37, 100, 41, 32, 98, 108, 111, 99, 107, 105, 100, 120, 58, 40, 37, 100, 44, 37, 100, 44, 37, 100, 41, 32, 98, 108, 111, 99, 107, 100, 105, 109, 58, 40, 37, 100, 44, 37, 100, 44, 37, 100, 41, 32, 103, 114, 105, 100, 100, 105, 109, 58, 40, 37, 100, 44, 37, 100, 44, 37, 100, 41, 32, 10};

.visible .entry _Z11check_indexv()
{
	.local .align 16 .b8 	__local_depot0[48];
	.reg .b64 	%SP;
	.reg .b64 	%SPL;
	.reg .b32 	%r<15>;
	.reg .b64 	%rd<5>;

	mov.u64 	%SPL, __local_depot0;
	cvta.local.u64 	%SP, %SPL;
	add.u64 	%rd1, %SP, 0;
	add.u64 	%rd2, %SPL, 0;
	mov.u32 	%r1, %tid.x;
	mov.u32 	%r2, %tid.y;
	mov.u32 	%r3, %tid.z;
	mov.u32 	%r4, %ctaid.x;
	mov.u32 	%r5, %ctaid.y;
	mov.u32 	%r6, %ctaid.z;
	mov.u32 	%r7, %ntid.x;
	mov.u32 	%r8, %ntid.y;
	mov.u32 	%r9, %ntid.z;
	mov.u32 	%r10, %nctaid.x;
	mov.u32 	%r11, %nctaid.y;
	mov.u32 	%r12, %nctaid.z;
	st.local.v4.u32 	[%rd2], {%r1, %r2, %r3, %r4};
	st.local.v4.u32 	[%rd2+16], {%r5, %r6, %r7, %r8};
	st.local.v4.u32 	[%rd2+32], {%r9, %r10, %r11, %r12};
	mov.u64 	%rd3, $str;
	cvta.global.u64 	%rd4, %rd3;
	{ // callseq 0, 0
	.param .b64 param0;
	st.param.b64 	[param0], %rd4;
	.param .b64 param1;
	st.param.b64 	[param1], %rd1;
	.param .b32 retval0;
	call.uni (retval0), 
	vprintf, 
	(
	param0, 
	param1
	);
	ld.param.b32 	%r13, [retval0];
	} // callseq 0
	ret;

}


// ===== COMPILED SASS (sm_100) =====

	.target	sm_100

	.elftype	@"ET_EXEC"


//--------------------- .note.nv.tkinfo           --------------------------
	.section	.note.nv.tkinfo,"",@"SHT_NOTE"
	.sectionflags	@"SHF_NOTE_NV_TKINFO"
	.tkinfo
        /*0018*/ 	.word	0x00000002
        /*0030*/ 	.string	""
        /*0030*/ 	.string	"ptxas"
        /*0030*/ 	.string	"Cuda compilation tools, release 13.0, V13.0.88"
        /*0030*/ 	.string	"Build cuda_13.0.r13.0/compiler.36424714_0"
        /*0030*/ 	.string	"-arch sm_100 -m 64 "



//--------------------- .note.nv.cuinfo           --------------------------
	.section	.note.nv.cuinfo,"",@"SHT_NOTE"
	.sectionflags	@"SHF_NOTE_NV_CUINFO"
        /*0018*/ 	.short	0x0002
        /*001a*/ 	.short	0x0064
        /*001c*/ 	.short	0x0082
	.zero		2


//--------------------- .nv.info                  --------------------------
	.section	.nv.info,"",@"SHT_CUDA_INFO"
	.align	4


	//----- nvinfo : EIATTR_REGCOUNT
	.align		4
        /*0000*/ 	.byte	0x04, 0x2f
        /*0002*/ 	.short	(.L_2 - .L_1)
	.align		4
.L_1:
        /*0004*/ 	.word	index@(_Z11check_indexv)
        /*0008*/ 	.word	0x00000018


	//----- nvinfo : EIATTR_FRAME_SIZE
	.align		4
.L_2:
        /*000c*/ 	.byte	0x04, 0x11
        /*000e*/ 	.short	(.L_4 - .L_3)
	.align		4
.L_3:
        /*0010*/ 	.word	index@(_Z11check_indexv)
        /*0014*/ 	.word	0x00000030


	//----- nvinfo : EIATTR_MIN_STACK_SIZE
	.align		4
.L_4:
        /*0018*/ 	.byte	0x04, 0x12
        /*001a*/ 	.short	(.L_6 - .L_5)
	.align		4
.L_5:
        /*001c*/ 	.word	index@(_Z11check_indexv)
        /*0020*/ 	.word	0x00000030
.L_6:


//--------------------- .nv.compat                --------------------------
	.section	.nv.compat,"",@"SHT_CUDA_COMPAT_INFO"
	.align	4
        /*0000*/ 	.byte	0x02, 0x09, 0x00, 0x00, 0x02, 0x02, 0x01, 0x00, 0x02, 0x05, 0x05, 0x00, 0x03, 0x07, 0x01, 0x01
        /*0010*/ 	.byte	0x02, 0x03, 0x00, 0x00, 0x02, 0x06, 0x01, 0x00, 0x04, 0x0b, 0x08, 0x00, 0x09, 0x00, 0x00, 0x00
        /*0020*/ 	.byte	0x00, 0x00, 0x00, 0x00


//--------------------- .nv.info._Z11check_indexv --------------------------
	.section	.nv.info._Z11check_indexv,"",@"SHT_CUDA_INFO"
	.sectionflags	@""
	.align	4


	//----- nvinfo : EIATTR_CUDA_API_VERSION
	.align		4
        /*0000*/ 	.byte	0x04, 0x37
        /*0002*/ 	.short	(.L_8 - .L_7)
.L_7:
        /*0004*/ 	.word	0x00000082


	//----- nvinfo : EIATTR_SPARSE_MMA_MASK
	.align		4
.L_8:
        /*0008*/ 	.byte	0x03, 0x50
        /*000a*/ 	.short	0x0000


	//----- nvinfo : EIATTR_MAXREG_COUNT
	.align		4
        /*000c*/ 	.byte	0x03, 0x1b
        /*000e*/ 	.short	0x00ff


	//----- nvinfo : EIATTR_EXTERNS
	.align		4
        /*0010*/ 	.byte	0x04, 0x0f
        /*0012*/ 	.short	(.L_10 - .L_9)


	//   ....[0]....
	.align		4
.L_9:
        /*0014*/ 	.word	index@(vprintf)


	//----- nvinfo : EIATTR_MERCURY_ISA_VERSION
	.align		4
.L_10:
        /*0018*/ 	.byte	0x03, 0x5f
        /*001a*/ 	.short	0x0101


	//----- nvinfo : EIATTR_VRC_CTA_INIT_COUNT
	.align		4
        /*001c*/ 	.byte	0x02, 0x4a
	.zero		1
	.zero		1


	//----- nvinfo : EIATTR_SYSCALL_OFFSETS
	.align		4
        /*0020*/ 	.byte	0x04, 0x46
        /*0022*/ 	.short	(.L_12 - .L_11)


	//   ....[0]....
.L_11:
        /*0024*/ 	.word	0x000001b0


	//----- nvinfo : EIATTR_EXIT_INSTR_OFFSETS
	.align		4
.L_12:
        /*0028*/ 	.byte	0x04, 0x1c
        /*002a*/ 	.short	(.L_14 - .L_13)


	//   ....[0]....
.L_13:
        /*002c*/ 	.word	0x000001c0


	//----- nvinfo : EIATTR_SW_WAR
	.align		4
.L_14:
        /*0030*/ 	.byte	0x04, 0x36
        /*0032*/ 	.short	(.L_16 - .L_15)
.L_15:
        /*0034*/ 	.word	0x00000008
.L_16:


//--------------------- .nv.callgraph             --------------------------
	.section	.nv.callgraph,"",@"SHT_CUDA_CALLGRAPH"
	.align	4
	.sectionentsize	8
	.align		4
        /*0000*/ 	.word	0x00000000
	.align		4
        /*0004*/ 	.word	0xffffffff
	.align		4
        /*0008*/ 	.word	index@(_Z11check_indexv)
	.align		4
        /*000c*/ 	.word	index@(vprintf)
	.align		4
        /*0010*/ 	.word	0x00000000
	.align		4
        /*0014*/ 	.word	0xfffffffe
	.align		4
        /*0018*/ 	.word	0x00000000
	.align		4
        /*001c*/ 	.word	0xfffffffd
	.align		4
        /*0020*/ 	.word	0x00000000
	.align		4
        /*0024*/ 	.word	0xfffffffc


//--------------------- .nv.constant4             --------------------------
	.section	.nv.constant4,"a",@progbits
	.align	8
	.align		8
.nv.constant4:
        /*0000*/ 	.dword	vprintf
	.align		8
        /*0008*/ 	.dword	$str


//--------------------- .text._Z11check_indexv    --------------------------
	.section	.text._Z11check_indexv,"ax",@progbits
	.align	128
        .global         _Z11check_indexv
        .type           _Z11check_indexv,@function
        .size           _Z11check_indexv,(.L_x_2 - _Z11check_indexv)
        .other          _Z11check_indexv,@"STO_CUDA_ENTRY STV_DEFAULT"
_Z11check_indexv:
.text._Z11check_indexv:
[----:B------:R-:W0:Y:S01]  /*0000*/  LDC R1, c[0x0][0x37c] ;  /* 0x0000df00ff017b82 */ /* 0x000e220000000800 */
[----:B------:R-:W1:Y:S01]  /*0010*/  S2R R8, SR_TID.X ;  /* 0x0000000000087919 */ /* 0x000e620000002100 */
[----:B------:R-:W2:Y:S06]  /*0020*/  LDCU UR5, c[0x0][0x2fc] ;  /* 0x00005f80ff0577ac */ /* 0x000eac0008000800 */
[----:B------:R-:W3:Y:S01]  /*0030*/  LDC R14, c[0x0][0x360] ;  /* 0x0000d800ff0e7b82 */ /* 0x000ee20000000800 */
[----:B0-----:R-:W-:Y:S01]  /*0040*/  VIADD R1, R1, 0xffffffd0 ;  /* 0xffffffd001017836 */ /* 0x001fe20000000000 */
[----:B------:R-:W1:Y:S01]  /*0050*/  S2R R9, SR_TID.Y ;  /* 0x0000000000097919 */ /* 0x000e620000002200 */
[----:B------:R-:W-:Y:S01]  /*0060*/  MOV R0, 0x0 ;  /* 0x0000000000007802 */ /* 0x000fe20000000f00 */
[----:B------:R-:W0:Y:S01]  /*0070*/  LDCU UR4, c[0x0][0x2f8] ;  /* 0x00005f00ff0477ac */ /* 0x000e220008000800 */
[----:B------:R-:W1:Y:S03]  /*0080*/  S2R R10, SR_TID.Z ;  /* 0x00000000000a7919 */ /* 0x000e660000002300 */
[----:B------:R-:W3:Y:S01]  /*0090*/  LDC R15, c[0x0][0x364] ;  /* 0x0000d900ff0f7b82 */ /* 0x000ee20000000800 */
[----:B------:R-:W4:Y:S01]  /*00a0*/  LDCU.64 UR6, c[0x4][0x8] ;  /* 0x01000100ff0677ac */ /* 0x000f220008000a00 */
[----:B------:R-:W1:Y:S01]  /*00b0*/  S2R R11, SR_CTAID.X ;  /* 0x00000000000b7919 */ /* 0x000e620000002500 */
[----:B------:R-:W3:Y:S05]  /*00c0*/  S2R R12, SR_CTAID.Y ;  /* 0x00000000000c7919 */ /* 0x000eea0000002600 */
[----:B------:R-:W5:Y:S01]  /*00d0*/  LDC R16, c[0x0][0x368] ;  /* 0x0000da00ff107b82 */ /* 0x000f620000000800 */
[----:B------:R-:W3:Y:S01]  /*00e0*/  S2R R13, SR_CTAID.Z ;  /* 0x00000000000d7919 */ /* 0x000ee20000002700 */
[----:B0-----:R-:W-:-:S06]  /*00f0*/  IADD3 R6, P0, PT, R1, UR4, RZ ;  /* 0x0000000401067c10 */ /* 0x001fcc000ff1e0ff */
[----:B------:R-:W5:Y:S01]  /*0100*/  LDC R17, c[0x0][0x370] ;  /* 0x0000dc00ff117b82 */ /* 0x000f620000000800 */
[----:B----4-:R-:W-:Y:S01]  /*0110*/  IMAD.U32 R4, RZ, RZ, UR6 ;  /* 0x00000006ff047e24 */ /* 0x010fe2000f8e00ff */
[----:B------:R-:W-:Y:S01]  /*0120*/  MOV R5, UR7 ;  /* 0x0000000700057c02 */ /* 0x000fe20008000f00 */
[----:B--2---:R-:W-:-:S05]  /*0130*/  IMAD.X R7, RZ, RZ, UR5, P0 ;  /* 0x00000005ff077e24 */ /* 0x004fca00080e06ff */
[----:B------:R-:W5:Y:S08]  /*0140*/  LDC R18, c[0x0][0x374] ;  /* 0x0000dd00ff127b82 */ /* 0x000f700000000800 */
[----:B------:R-:W5:Y:S01]  /*0150*/  LDC R19, c[0x0][0x378] ;  /* 0x0000de00ff137b82 */ /* 0x000f620000000800 */
[----:B-1----:R0:W-:Y:S07]  /*0160*/  STL.128 [R1], R8 ;  /* 0x0000000801007387 */ /* 0x0021ee0000100c00 */
[----:B------:R0:W1:Y:S01]  /*0170*/  LDC.64 R2, c[0x4][R0] ;  /* 0x0100000000027b82 */ /* 0x0000620000000a00 */
[----:B---3--:R0:W-:Y:S04]  /*0180*/  STL.128 [R1+0x10], R12 ;  /* 0x0000100c01007387 */ /* 0x0081e80000100c00 */
[----:B-----5:R0:W-:Y:S02]  /*0190*/  STL.128 [R1+0x20], R16 ;  /* 0x0000201001007387 */ /* 0x0201e40000100c00 */
[----:B------:R-:W-:-:S07]  /*01a0*/  LEPC R20, `(.L_x_0) ;  /* 0x000000001014794e */ /* 0x000fce0000000000 */
[----:B01----:R-:W-:Y:S05]  /*01b0*/  CALL.ABS.NOINC R2 ;  /* 0x0000000002007343 */ /* 0x003fea0003c00000 */
.L_x_0:
[----:B------:R-:W-:Y:S05]  /*01c0*/  EXIT ;  /* 0x000000000000794d */ /* 0x000fea0003800000 */
.L_x_1:
[----:B------:R-:W-:-:S00]  /*01d0*/  BRA `(.L_x_1) ;  /* 0xfffffffc00fc7947 */ /* 0x000fc0000383ffff */
[----:B------:R-:W-:-:S00]  /*01e0*/  NOP ;  /* 0x0000000000007918 */ /* 0x000fc00000000000 */
        /* <DEDUP_REMOVED lines=9> */
.L_x_2:


//--------------------- .nv.global.init           --------------------------
	.section	.nv.global.init,"aw",@progbits
.nv.global.init:
	.type		$str,@object
	.size		$str,(.L_0 - $str)
$str:
        /*0000*/ 	.byte	0x20, 0x74, 0x68, 0x72, 0x65, 0x61, 0x64, 0x69, 0x64, 0x78, 0x3a, 0x28, 0x25, 0x64, 0x2c, 0x25
        /*0010*/ 	.byte	0x64, 0x2c, 0x25, 0x64, 0x29, 0x20, 0x62, 0x6c, 0x6f, 0x63, 0x6b, 0x69, 0x64, 0x78, 0x3a, 0x28
        /*0020*/ 	.byte	0x25, 0x64, 0x2c, 0x25, 0x64, 0x2c, 0x25, 0x64, 0x29, 0x20, 0x62, 0x6c, 0x6f, 0x63, 0x6b, 0x64
        /*0030*/ 	.byte	0x69, 0x6d, 0x3a, 0x28, 0x25, 0x64, 0x2c, 0x25, 0x64, 0x2c, 0x25, 0x64, 0x29, 0x20, 0x67, 0x72
        /*0040*/ 	.byte	0x69, 0x64, 0x64, 0x69, 0x6d, 0x3a, 0x28, 0x25, 0x64, 0x2c, 0x25, 0x64, 0x2c, 0x25, 0x64, 0x29
        /*0050*/ 	.byte	0x20, 0x0a, 0x00
.L_0:


//--------------------- .nv.shared.reserved.0     --------------------------
	.section	.nv.shared.reserved.0,"aw",@nobits
	.weak		__nv_reservedSMEM_offset_0_alias
	.size		__nv_reservedSMEM_offset_0_alias, 0, 64
	.other		__nv_reservedSMEM_offset_0_alias,@"STO_CUDA_RESERVED_SHARED STV_DEFAULT"
__nv_reservedSMEM_offset_0_alias:
	.zero		0
	.zero		64


//--------------------- .nv.constant0._Z11check_indexv --------------------------
	.section	.nv.constant0._Z11check_indexv,"a",@progbits
	.sectionflags	@""
	.align	4
.nv.constant0._Z11check_indexv:
	.zero		896


//--------------------- SYMBOLS --------------------------

	.type		.nv.reservedSmem.offset0,@object
	.size		.nv.reservedSmem.offset0,0x4
	.type		vprintf,@function
